	.headerflags	@"EF_CUDA_TEXMODE_UNIFIED EF_CUDA_64BIT_ADDRESS EF_CUDA_ACCELERATORS EF_CUDA_SM90 EF_CUDA_VIRTUAL_SM(EF_CUDA_SM90)"
	.elftype	@"ET_EXEC"


//--------------------- .nv.info                  --------------------------
	.section	.nv.info,"",@"SHT_CUDA_INFO"
	.align	4


	//----- nvinfo : EIATTR_REGCOUNT
	.align		4
        /*0000*/ 	.byte	0x04, 0x2f
        /*0002*/ 	.short	(.L_2 - .L_1)
	.align		4
.L_1:
        /*0004*/ 	.word	index@(triton_per_fused_add_native_layer_norm_native_layer_norm_backward_18)
        /*0008*/ 	.word	0x00000020


	//----- nvinfo : EIATTR_MIN_STACK_SIZE
	.align		4
.L_2:
        /*000c*/ 	.byte	0x04, 0x12
        /*000e*/ 	.short	(.L_4 - .L_3)
	.align		4
.L_3:
        /*0010*/ 	.word	index@(triton_per_fused_add_native_layer_norm_native_layer_norm_backward_18)
        /*0014*/ 	.word	0x00000000


	//----- nvinfo : EIATTR_FRAME_SIZE
	.align		4
.L_4:
        /*0018*/ 	.byte	0x04, 0x11
        /*001a*/ 	.short	(.L_6 - .L_5)
	.align		4
.L_5:
        /*001c*/ 	.word	index@(triton_per_fused_add_native_layer_norm_native_layer_norm_backward_18)
        /*0020*/ 	.word	0x00000000


	//----- nvinfo : EIATTR_MIN_STACK_SIZE
	.align		4
.L_6:
        /*0024*/ 	.byte	0x04, 0x12
        /*0026*/ 	.short	(.L_8 - .L_7)
	.align		4
.L_7:
        /*0028*/ 	.word	index@(triton_per_fused_add_native_layer_norm_native_layer_norm_backward_18)
        /*002c*/ 	.word	0x00000000
.L_8:


//--------------------- .nv.info.triton_per_fused_add_native_layer_norm_native_layer_norm_backward_18 --------------------------
	.section	.nv.info.triton_per_fused_add_native_layer_norm_native_layer_norm_backward_18,"",@"SHT_CUDA_INFO"
	.sectionflags	@""
	.align	4


	//----- nvinfo : EIATTR_CUDA_API_VERSION
	.align		4
        /*0000*/ 	.byte	0x04, 0x37
        /*0002*/ 	.short	(.L_10 - .L_9)
.L_9:
        /*0004*/ 	.word	0x0000007c


	//----- nvinfo : EIATTR_KPARAM_INFO
	.align		4
.L_10:
        /*0008*/ 	.byte	0x04, 0x17
        /*000a*/ 	.short	(.L_12 - .L_11)
.L_11:
        /*000c*/ 	.word	0x00000000
        /*0010*/ 	.short	0x0007
        /*0012*/ 	.short	0x0034
        /*0014*/ 	.byte	0x00, 0xf0, 0x11, 0x00


	//----- nvinfo : EIATTR_KPARAM_INFO
	.align		4
.L_12:
        /*0018*/ 	.byte	0x04, 0x17
        /*001a*/ 	.short	(.L_14 - .L_13)
.L_13:
        /*001c*/ 	.word	0x00000000
        /*0020*/ 	.short	0x0006
        /*0022*/ 	.short	0x0030
        /*0024*/ 	.byte	0x00, 0xf0, 0x11, 0x00


	//----- nvinfo : EIATTR_KPARAM_INFO
	.align		4
.L_14:
        /*0028*/ 	.byte	0x04, 0x17
        /*002a*/ 	.short	(.L_16 - .L_15)
.L_15:
        /*002c*/ 	.word	0x00000000
        /*0030*/ 	.short	0x0005
        /*0032*/ 	.short	0x0028
        /*0034*/ 	.byte	0x00, 0xf4, 0x21, 0x00


	//----- nvinfo : EIATTR_KPARAM_INFO
	.align		4
.L_16:
        /*0038*/ 	.byte	0x04, 0x17
        /*003a*/ 	.short	(.L_18 - .L_17)
.L_17:
        /*003c*/ 	.word	0x00000000
        /*0040*/ 	.short	0x0004
        /*0042*/ 	.short	0x0020
        /*0044*/ 	.byte	0x00, 0xf4, 0x21, 0x00


	//----- nvinfo : EIATTR_KPARAM_INFO
	.align		4
.L_18:
        /*0048*/ 	.byte	0x04, 0x17
        /*004a*/ 	.short	(.L_20 - .L_19)
.L_19:
        /*004c*/ 	.word	0x00000000
        /*0050*/ 	.short	0x0003
        /*0052*/ 	.short	0x0018
        /*0054*/ 	.byte	0x00, 0xf4, 0x21, 0x00


	//----- nvinfo : EIATTR_KPARAM_INFO
	.align		4
.L_20:
        /*0058*/ 	.byte	0x04, 0x17
        /*005a*/ 	.short	(.L_22 - .L_21)
.L_21:
        /*005c*/ 	.word	0x00000000
        /*0060*/ 	.short	0x0002
        /*0062*/ 	.short	0x0010
        /*0064*/ 	.byte	0x00, 0xf4, 0x21, 0x00


	//----- nvinfo : EIATTR_KPARAM_INFO
	.align		4
.L_22:
        /*0068*/ 	.byte	0x04, 0x17
        /*006a*/ 	.short	(.L_24 - .L_23)
.L_23:
        /*006c*/ 	.word	0x00000000
        /*0070*/ 	.short	0x0001
        /*0072*/ 	.short	0x0008
        /*0074*/ 	.byte	0x00, 0xf4, 0x21, 0x00


	//----- nvinfo : EIATTR_KPARAM_INFO
	.align		4
.L_24:
        /*0078*/ 	.byte	0x04, 0x17
        /*007a*/ 	.short	(.L_26 - .L_25)
.L_25:
        /*007c*/ 	.word	0x00000000
        /*0080*/ 	.short	0x0000
        /*0082*/ 	.short	0x0000
        /*0084*/ 	.byte	0x00, 0xf4, 0x21, 0x00


	//----- nvinfo : EIATTR_SPARSE_MMA_MASK
	.align		4
.L_26:
        /*0088*/ 	.byte	0x03, 0x50
        /*008a*/ 	.short	0x0000


	//----- nvinfo : EIATTR_MAXREG_COUNT
	.align		4
        /*008c*/ 	.byte	0x03, 0x1b
        /*008e*/ 	.short	0x00ff


	//----- nvinfo : EIATTR_COOP_GROUP_MASK_REGIDS
	.align		4
        /*0090*/ 	.byte	0x04, 0x29
        /*0092*/ 	.short	(.L_28 - .L_27)


	//   ....[0]....
.L_27:
        /*0094*/ 	.word	0xffffffff


	//   ....[1]....
        /*0098*/ 	.word	0xffffffff


	//   ....[2]....
        /*009c*/ 	.word	0xffffffff


	//   ....[3]....
        /*00a0*/ 	.word	0xffffffff


	//   ....[4]....
        /*00a4*/ 	.word	0xffffffff


	//   ....[5]....
        /*00a8*/ 	.word	0xffffffff


	//   ....[6]....
        /*00ac*/ 	.word	0xffffffff


	//   ....[7]....
        /*00b0*/ 	.word	0xffffffff


	//   ....[8]....
        /*00b4*/ 	.word	0xffffffff


	//   ....[9]....
        /*00b8*/ 	.word	0xffffffff


	//   ....[10]....
        /*00bc*/ 	.word	0xffffffff


	//   ....[11]....
        /*00c0*/ 	.word	0xffffffff


	//   ....[12]....
        /*00c4*/ 	.word	0xffffffff


	//   ....[13]....
        /*00c8*/ 	.word	0xffffffff


	//   ....[14]....
        /*00cc*/ 	.word	0xffffffff


	//   ....[15]....
        /*00d0*/ 	.word	0xffffffff


	//----- nvinfo : EIATTR_COOP_GROUP_INSTR_OFFSETS
	.align		4
.L_28:
        /*00d4*/ 	.byte	0x04, 0x28
        /*00d6*/ 	.short	(.L_30 - .L_29)


	//   ....[0]....
.L_29:
        /*00d8*/ 	.word	0x000004c0


	//   ....[1]....
        /*00dc*/ 	.word	0x000004e0


	//   ....[2]....
        /*00e0*/ 	.word	0x00000500


	//   ....[3]....
        /*00e4*/ 	.word	0x00000520


	//   ....[4]....
        /*00e8*/ 	.word	0x00000550


	//   ....[5]....
        /*00ec*/ 	.word	0x000005f0


	//   ....[6]....
        /*00f0*/ 	.word	0x00000610


	//   ....[7]....
        /*00f4*/ 	.word	0x00000640


	//   ....[8]....
        /*00f8*/ 	.word	0x00000740


	//   ....[9]....
        /*00fc*/ 	.word	0x00000760


	//   ....[10]....
        /*0100*/ 	.word	0x00000780


	//   ....[11]....
        /*0104*/ 	.word	0x000007a0


	//   ....[12]....
        /*0108*/ 	.word	0x000007c0


	//   ....[13]....
        /*010c*/ 	.word	0x00000830


	//   ....[14]....
        /*0110*/ 	.word	0x00000850


	//   ....[15]....
        /*0114*/ 	.word	0x00000870


	//----- nvinfo : EIATTR_EXIT_INSTR_OFFSETS
	.align		4
.L_30:
        /*0118*/ 	.byte	0x04, 0x1c
        /*011a*/ 	.short	(.L_32 - .L_31)


	//   ....[0]....
.L_31:
        /*011c*/ 	.word	0x00000970


	//   ....[1]....
        /*0120*/ 	.word	0x000009a0


	//----- nvinfo : EIATTR_REQNTID
	.align		4
.L_32:
        /*0124*/ 	.byte	0x04, 0x10
        /*0126*/ 	.short	(.L_34 - .L_33)
.L_33:
        /*0128*/ 	.word	0x00000100
        /*012c*/ 	.word	0x00000001
        /*0130*/ 	.word	0x00000001


	//----- nvinfo : EIATTR_CBANK_PARAM_SIZE
	.align		4
.L_34:
        /*0134*/ 	.byte	0x03, 0x19
        /*0136*/ 	.short	0x0038


	//----- nvinfo : EIATTR_PARAM_CBANK
	.align		4
        /*0138*/ 	.byte	0x04, 0x0a
        /*013a*/ 	.short	(.L_36 - .L_35)
	.align		4
.L_35:
        /*013c*/ 	.word	index@(.nv.constant0.triton_per_fused_add_native_layer_norm_native_layer_norm_backward_18)
        /*0140*/ 	.short	0x0210
        /*0142*/ 	.short	0x0038


	//----- nvinfo : EIATTR_SW_WAR
	.align		4
.L_36:
        /*0144*/ 	.byte	0x04, 0x36
        /*0146*/ 	.short	(.L_38 - .L_37)
.L_37:
        /*0148*/ 	.word	0x00000008
.L_38:


//--------------------- .nv.callgraph             --------------------------
	.section	.nv.callgraph,"",@"SHT_CUDA_CALLGRAPH"
	.align	4
	.sectionentsize	8
	.align		4
        /*0000*/ 	.word	0x00000000
	.align		4
        /*0004*/ 	.word	0xffffffff
	.align		4
        /*0008*/ 	.word	0x00000000
	.align		4
        /*000c*/ 	.word	0xfffffffe
	.align		4
        /*0010*/ 	.word	0x00000000
	.align		4
        /*0014*/ 	.word	0xfffffffd
	.align		4
        /*0018*/ 	.word	0x00000000
	.align		4
        /*001c*/ 	.word	0xfffffffc


//--------------------- .nv.constant4             --------------------------
	.section	.nv.constant4,"a",@progbits
	.align	8
	.align		8
.nv.constant4:
        /*0000*/ 	.dword	_$_str


//--------------------- .text.triton_per_fused_add_native_layer_norm_native_layer_norm_backward_18 --------------------------
	.section	.text.triton_per_fused_add_native_layer_norm_native_layer_norm_backward_18,"ax",@progbits
	.sectionflags	@"SHF_BARRIERS=1"
	.align	128
        .global         triton_per_fused_add_native_layer_norm_native_layer_norm_backward_18
        .type           triton_per_fused_add_native_layer_norm_native_layer_norm_backward_18,@function
        .size           triton_per_fused_add_native_layer_norm_native_layer_norm_backward_18,(.L_x_1 - triton_per_fused_add_native_layer_norm_native_layer_norm_backward_18)
        .other          triton_per_fused_add_native_layer_norm_native_layer_norm_backward_18,@"STO_CUDA_ENTRY STV_DEFAULT"
triton_per_fused_add_native_layer_norm_native_layer_norm_backward_18:
.text.triton_per_fused_add_native_layer_norm_native_layer_norm_backward_18:
[----:B------:R-:W0:Y:S01]  /*0000*/  LDC R1, c[0x0][0x28] ;  /* 0x00000a00ff017b82 */ /* 0x000e220000000800 */
[----:B------:R-:W1:Y:S07]  /*0010*/  S2R R17, SR_TID.X ;  /* 0x0000000000117919 */ /* 0x000e6e0000002100 */
[----:B------:R-:W2:Y:S01]  /*0020*/  LDC.64 R18, c[0x0][0x218] ;  /* 0x00008600ff127b82 */ /* 0x000ea20000000a00 */
[----:B------:R-:W-:Y:S02]  /*0030*/  CS2R R4, SRZ ;  /* 0x0000000000047805 */ /* 0x000fe4000001ff00 */
[----:B------:R-:W-:Y:S01]  /*0040*/  CS2R R6, SRZ ;  /* 0x0000000000067805 */ /* 0x000fe2000001ff00 */
[----:B------:R-:W3:Y:S01]  /*0050*/  S2R R24, SR_CTAID.X ;  /* 0x0000000000187919 */ /* 0x000ee20000002500 */
[----:B------:R-:W-:-:S03]  /*0060*/  ULDC.64 UR6, c[0x0][0x208] ;  /* 0x0000820000067ab9 */ /* 0x000fc60000000a00 */
[----:B------:R-:W4:Y:S08]  /*0070*/  LDC.64 R22, c[0x0][0x228] ;  /* 0x00008a00ff167b82 */ /* 0x000f300000000a00 */
[----:B------:R-:W5:Y:S08]  /*0080*/  LDC.64 R28, c[0x0][0x220] ;  /* 0x00008800ff1c7b82 */ /* 0x000f700000000a00 */
[----:B------:R-:W5:Y:S01]  /*0090*/  LDC.64 R26, c[0x0][0x230] ;  /* 0x00008c00ff1a7b82 */ /* 0x000f620000000a00 */
[----:B-1----:R-:W-:-:S07]  /*00a0*/  SHF.L.U32 R17, R17, 0x2, RZ ;  /* 0x0000000211117819 */ /* 0x002fce00000006ff */
[----:B------:R-:W1:Y:S01]  /*00b0*/  LDC.64 R2, c[0x0][0x210] ;  /* 0x00008400ff027b82 */ /* 0x000e620000000a00 */
[----:B------:R-:W-:-:S04]  /*00c0*/  LOP3.LUT R17, R17, 0x3fc, RZ, 0xc0, !PT ;  /* 0x000003fc11117812 */ /* 0x000fc800078ec0ff */
[----:B------:R-:W-:Y:S01]  /*00d0*/  ISETP.GE.U32.AND P1, PT, R17, 0x300, PT ;  /* 0x000003001100780c */ /* 0x000fe20003f26070 */
[----:B---3--:R-:W-:Y:S01]  /*00e0*/  IMAD R21, R24, 0x300, R17 ;  /* 0x0000030018157824 */ /* 0x008fe200078e0211 */
[----:B------:R-:W-:Y:S02]  /*00f0*/  CS2R R12, SRZ ;  /* 0x00000000000c7805 */ /* 0x000fe4000001ff00 */
[----:B------:R-:W-:Y:S01]  /*0100*/  CS2R R14, SRZ ;  /* 0x00000000000e7805 */ /* 0x000fe2000001ff00 */
[C---:B--2---:R-:W-:Y:S01]  /*0110*/  IMAD.WIDE R18, R21.reuse, 0x4, R18 ;  /* 0x0000000415127825 */ /* 0x044fe200078e0212 */
[----:B------:R-:W-:Y:S02]  /*0120*/  CS2R R8, SRZ ;  /* 0x0000000000087805 */ /* 0x000fe4000001ff00 */
[----:B------:R-:W-:Y:S01]  /*0130*/  CS2R R10, SRZ ;  /* 0x00000000000a7805 */ /* 0x000fe2000001ff00 */
[----:B----4-:R-:W-:-:S04]  /*0140*/  IMAD.WIDE R22, R21, 0x4, R22 ;  /* 0x0000000415167825 */ /* 0x010fc800078e0216 */
[C---:B-----5:R-:W-:Y:S01]  /*0150*/  IMAD.WIDE.U32 R28, R17.reuse, 0x4, R28 ;  /* 0x00000004111c7825 */ /* 0x060fe200078e001c */
[----:B------:R2:W3:Y:S03]  /*0160*/  @!P1 LDG.E.128 R4, desc[UR6][R18.64] ;  /* 0x0000000612049981 */ /* 0x0004e6000c1e1d00 */
[----:B0-----:R-:W-:Y:S01]  /*0170*/  IMAD.WIDE.U32 R26, R17, 0x4, R26 ;  /* 0x00000004111a7825 */ /* 0x001fe200078e001a */
[----:B------:R-:W-:Y:S01]  /*0180*/  CS2R R16, SRZ ;  /* 0x0000000000107805 */ /* 0x000fe2000001ff00 */
[----:B------:R0:W4:Y:S02]  /*0190*/  @!P1 LDG.E.128 R12, desc[UR6][R22.64] ;  /* 0x00000006160c9981 */ /* 0x000124000c1e1d00 */
[----:B-1----:R-:W-:Y:S01]  /*01a0*/  IMAD.WIDE R2, R21, 0x4, R2 ;  /* 0x0000000415027825 */ /* 0x002fe200078e0202 */
[----:B------:R-:W-:Y:S01]  /*01b0*/  CS2R R20, SRZ ;  /* 0x0000000000147805 */ /* 0x000fe2000001ff00 */
[----:B------:R3:W5:Y:S01]  /*01c0*/  @!P1 LDG.E.EL.128 R8, desc[UR6][R28.64] ;  /* 0x000000061c089981 */ /* 0x000762000c2e1d00 */
[----:B--2---:R-:W-:-:S02]  /*01d0*/  CS2R R18, SRZ ;  /* 0x0000000000127805 */ /* 0x004fc4000001ff00 */
[----:B0-----:R-:W-:-:S04]  /*01e0*/  CS2R R22, SRZ ;  /* 0x0000000000167805 */ /* 0x001fc8000001ff00 */
[----:B------:R0:W2:Y:S04]  /*01f0*/  @!P1 LDG.E.EL.128 R16, desc[UR6][R26.64] ;  /* 0x000000061a109981 */ /* 0x0000a8000c2e1d00 */
[----:B------:R-:W4:Y:S01]  /*0200*/  @!P1 LDG.E.128 R20, desc[UR6][R2.64] ;  /* 0x0000000602149981 */ /* 0x000f22000c1e1d00 */
[----:B------:R-:W1:Y:S01]  /*0210*/  S2UR UR5, SR_CgaCtaId ;  /* 0x00000000000579c3 */ /* 0x000e620000008800 */
[----:B------:R-:W-:Y:S02]  /*0220*/  UMOV UR4, 0x400 ;  /* 0x0000040000047882 */ /* 0x000fe40000000000 */
[----:B-1----:R-:W-:Y:S01]  /*0230*/  UPRMT UR4, UR5, 0x654, UR4 ;  /* 0x0000065405047896 */ /* 0x002fe20008000004 */
[----:B---3--:R-:W-:Y:S02]  /*0240*/  SEL R28, R4, RZ, !P1 ;  /* 0x000000ff041c7207 */ /* 0x008fe40004800000 */
[----:B------:R-:W-:-:S02]  /*0250*/  SEL R4, R6, RZ, !P1 ;  /* 0x000000ff06047207 */ /* 0x000fc40004800000 */
[----:B------:R-:W-:Y:S02]  /*0260*/  SEL R29, R7, RZ, !P1 ;  /* 0x000000ff071d7207 */ /* 0x000fe40004800000 */
[----:B------:R-:W-:Y:S02]  /*0270*/  SEL R5, R5, RZ, !P1 ;  /* 0x000000ff05057207 */ /* 0x000fe40004800000 */
[----:B-----5:R-:W-:Y:S02]  /*0280*/  SEL R10, R10, RZ, !P1 ;  /* 0x000000ff0a0a7207 */ /* 0x020fe40004800000 */
[----:B------:R-:W-:Y:S02]  /*0290*/  SEL R7, R8, RZ, !P1 ;  /* 0x000000ff08077207 */ /* 0x000fe40004800000 */
[----:B------:R-:W-:Y:S02]  /*02a0*/  SEL R8, R9, RZ, !P1 ;  /* 0x000000ff09087207 */ /* 0x000fe40004800000 */
[----:B0-----:R-:W-:Y:S01]  /*02b0*/  SEL R26, R11, RZ, !P1 ;  /* 0x000000ff0b1a7207 */ /* 0x001fe20004800000 */
[----:B------:R-:W-:Y:S01]  /*02c0*/  FADD R4, R4, R10 ;  /* 0x0000000a04047221 */ /* 0x000fe20000000000 */
[----:B--2---:R-:W-:-:S02]  /*02d0*/  SEL R16, R16, RZ, !P1 ;  /* 0x000000ff10107207 */ /* 0x004fc40004800000 */
[----:B----4-:R-:W-:Y:S01]  /*02e0*/  SEL R11, R12, RZ, !P1 ;  /* 0x000000ff0c0b7207 */ /* 0x010fe20004800000 */
[----:B------:R-:W-:Y:S01]  /*02f0*/  FADD R6, R28, R7 ;  /* 0x000000071c067221 */ /* 0x000fe20000000000 */
[----:B------:R-:W-:Y:S02]  /*0300*/  SEL R12, R13, RZ, !P1 ;  /* 0x000000ff0d0c7207 */ /* 0x000fe40004800000 */
[----:B------:R-:W-:Y:S02]  /*0310*/  SEL R14, R14, RZ, !P1 ;  /* 0x000000ff0e0e7207 */ /* 0x000fe40004800000 */
[----:B------:R-:W-:Y:S01]  /*0320*/  SEL R9, R18, RZ, !P1 ;  /* 0x000000ff12097207 */ /* 0x000fe20004800000 */
[----:B------:R-:W-:Y:S01]  /*0330*/  FADD R7, R5, R8 ;  /* 0x0000000805077221 */ /* 0x000fe20000000000 */
[----:B------:R-:W-:Y:S02]  /*0340*/  SEL R17, R17, RZ, !P1 ;  /* 0x000000ff11117207 */ /* 0x000fe40004800000 */
[----:B------:R-:W-:-:S02]  /*0350*/  SEL R13, R20, RZ, !P1 ;  /* 0x000000ff140d7207 */ /* 0x000fc40004800000 */
[----:B------:R-:W-:Y:S01]  /*0360*/  SEL R10, R21, RZ, !P1 ;  /* 0x000000ff150a7207 */ /* 0x000fe20004800000 */
[----:B------:R-:W-:Y:S01]  /*0370*/  FADD R16, R11, R16 ;  /* 0x000000100b107221 */ /* 0x000fe20000000000 */
[----:B------:R-:W-:Y:S01]  /*0380*/  SEL R8, R19, RZ, !P1 ;  /* 0x000000ff13087207 */ /* 0x000fe20004800000 */
[----:B------:R-:W-:Y:S01]  /*0390*/  FADD R11, R14, R9 ;  /* 0x000000090e0b7221 */ /* 0x000fe20000000000 */
[----:B------:R-:W-:Y:S01]  /*03a0*/  SEL R19, R22, RZ, !P1 ;  /* 0x000000ff16137207 */ /* 0x000fe20004800000 */
[----:B------:R-:W-:Y:S01]  /*03b0*/  FADD R17, R12, R17 ;  /* 0x000000110c117221 */ /* 0x000fe20000000000 */
[----:B------:R-:W-:Y:S01]  /*03c0*/  FADD R9, R13, R6 ;  /* 0x000000060d097221 */ /* 0x000fe20000000000 */
[----:B------:R-:W-:Y:S01]  /*03d0*/  FADD R10, R10, R7 ;  /* 0x000000070a0a7221 */ /* 0x000fe20000000000 */
[----:B------:R-:W-:Y:S01]  /*03e0*/  SEL R15, R15, RZ, !P1 ;  /* 0x000000ff0f0f7207 */ /* 0x000fe20004800000 */
[----:B------:R-:W-:Y:S01]  /*03f0*/  FADD R5, R29, R26 ;  /* 0x0000001a1d057221 */ /* 0x000fe20000000000 */
[----:B------:R-:W-:Y:S01]  /*0400*/  SEL R12, R23, RZ, !P1 ;  /* 0x000000ff170c7207 */ /* 0x000fe20004800000 */
[----:B------:R-:W-:Y:S01]  /*0410*/  FADD R6, R19, R4 ;  /* 0x0000000413067221 */ /* 0x000fe20000000000 */
[----:B------:R-:W-:Y:S01]  /*0420*/  FADD R4, R16, R9 ;  /* 0x0000000910047221 */ /* 0x000fe20000000000 */
[----:B------:R-:W-:Y:S01]  /*0430*/  FADD R7, R17, R10 ;  /* 0x0000000a11077221 */ /* 0x000fe20000000000 */
[----:B------:R-:W-:Y:S01]  /*0440*/  FADD R15, R15, R8 ;  /* 0x000000080f0f7221 */ /* 0x000fe20000000000 */
[----:B------:R-:W-:Y:S01]  /*0450*/  FADD R8, R12, R5 ;  /* 0x000000050c087221 */ /* 0x000fe20000000000 */
[----:B------:R-:W-:Y:S01]  /*0460*/  FADD R5, R6, R11 ;  /* 0x0000000b06057221 */ /* 0x000fe20000000000 */
[----:B------:R-:W-:-:S02]  /*0470*/  FADD R10, R4, R7 ;  /* 0x00000007040a7221 */ /* 0x000fc40000000000 */
[----:B------:R-:W-:Y:S02]  /*0480*/  FADD R6, R8, R15 ;  /* 0x0000000f08067221 */ /* 0x000fe40000000000 */
[----:B------:R-:W-:-:S04]  /*0490*/  FADD R9, R5, R10 ;  /* 0x0000000a05097221 */ /* 0x000fc80000000000 */
[----:B------:R-:W-:-:S05]  /*04a0*/  FADD R9, R9, R6 ;  /* 0x0000000609097221 */ /* 0x000fca0000000000 */
[----:B------:R-:W-:-:S05]  /*04b0*/  FSEL R9, R9, RZ, !P1 ;  /* 0x000000ff09097208 */ /* 0x000fca0004800000 */
[----:B------:R-:W0:Y:S02]  /*04c0*/  SHFL.BFLY PT, R8, R9, 0x10, 0x1f ;  /* 0x0e001f0009087f89 */ /* 0x000e2400000e0000 */
[----:B0-----:R-:W-:-:S05]  /*04d0*/  FADD R10, R9, R8 ;  /* 0x00000008090a7221 */ /* 0x001fca0000000000 */
[----:B------:R-:W0:Y:S02]  /*04e0*/  SHFL.BFLY PT, R11, R10, 0x8, 0x1f ;  /* 0x0d001f000a0b7f89 */ /* 0x000e2400000e0000 */
[----:B0-----:R-:W-:-:S05]  /*04f0*/  FADD R11, R10, R11 ;  /* 0x0000000b0a0b7221 */ /* 0x001fca0000000000 */
[----:B------:R-:W0:Y:S02]  /*0500*/  SHFL.BFLY PT, R8, R11, 0x4, 0x1f ;  /* 0x0c801f000b087f89 */ /* 0x000e2400000e0000 */
[----:B0-----:R-:W-:-:S05]  /*0510*/  FADD R12, R11, R8 ;  /* 0x000000080b0c7221 */ /* 0x001fca0000000000 */
[----:B------:R-:W0:Y:S01]  /*0520*/  SHFL.BFLY PT, R13, R12, 0x2, 0x1f ;  /* 0x0c401f000c0d7f89 */ /* 0x000e2200000e0000 */
[----:B------:R-:W1:Y:S01]  /*0530*/  S2R R8, SR_TID.X ;  /* 0x0000000000087919 */ /* 0x000e620000002100 */
[----:B0-----:R-:W-:-:S05]  /*0540*/  FADD R13, R12, R13 ;  /* 0x0000000d0c0d7221 */ /* 0x001fca0000000000 */
[----:B------:R-:W0:Y:S01]  /*0550*/  SHFL.BFLY PT, R14, R13, 0x1, 0x1f ;  /* 0x0c201f000d0e7f89 */ /* 0x000e2200000e0000 */
[----:B-1----:R-:W-:Y:S02]  /*0560*/  LOP3.LUT P2, RZ, R8, 0x1f, RZ, 0xc0, !PT ;  /* 0x0000001f08ff7812 */ /* 0x002fe4000784c0ff */
[----:B------:R-:W-:-:S04]  /*0570*/  SHF.R.U32.HI R10, RZ, 0x3, R8 ;  /* 0x00000003ff0a7819 */ /* 0x000fc80000011608 */
[----:B------:R-:W-:Y:S01]  /*0580*/  LOP3.LUT R10, R10, 0x1c, RZ, 0xc0, !PT ;  /* 0x0000001c0a0a7812 */ /* 0x000fe200078ec0ff */
[----:B0-----:R-:W-:-:S06]  /*0590*/  FADD R15, R13, R14 ;  /* 0x0000000e0d0f7221 */ /* 0x001fcc0000000000 */
[----:B------:R-:W-:Y:S01]  /*05a0*/  @!P2 STS [R10+UR4], R15 ;  /* 0x0000000f0a00a988 */ /* 0x000fe20008000804 */
[----:B------:R-:W-:Y:S01]  /*05b0*/  BAR.SYNC.DEFER_BLOCKING 0x0 ;  /* 0x0000000000007b1d */ /* 0x000fe20000010000 */
[C---:B------:R-:W-:Y:S02]  /*05c0*/  ISETP.GE.AND P3, PT, R8.reuse, 0x8, PT ;  /* 0x000000080800780c */ /* 0x040fe40003f66270 */
[----:B------:R-:W-:-:S11]  /*05d0*/  SHF.L.U32 R9, R8, 0x2, RZ ;  /* 0x0000000208097819 */ /* 0x000fd600000006ff */
[----:B------:R-:W0:Y:S04]  /*05e0*/  @!P3 LDS R25, [R9+UR4] ;  /* 0x000000040919b984 */ /* 0x000e280008000800 */
[----:B0-----:R-:W0:Y:S02]  /*05f0*/  SHFL.BFLY PT, R12, R25, 0x4, 0x1f ;  /* 0x0c801f00190c7f89 */ /* 0x001e2400000e0000 */
[----:B0-----:R-:W-:-:S05]  /*0600*/  FADD R12, R25, R12 ;  /* 0x0000000c190c7221 */ /* 0x001fca0000000000 */
[----:B------:R-:W0:Y:S01]  /*0610*/  SHFL.BFLY PT, R11, R12, 0x2, 0x1f ;  /* 0x0c401f000c0b7f89 */ /* 0x000e2200000e0000 */
[----:B------:R-:W-:Y:S01]  /*0620*/  LOP3.LUT P0, RZ, R8, 0x7, RZ, 0xc0, !PT ;  /* 0x0000000708ff7812 */ /* 0x000fe2000780c0ff */
[----:B0-----:R-:W-:-:S05]  /*0630*/  FADD R11, R12, R11 ;  /* 0x0000000b0c0b7221 */ /* 0x001fca0000000000 */
[----:B------:R-:W0:Y:S01]  /*0640*/  SHFL.BFLY PT, R14, R11, 0x1, 0x1f ;  /* 0x0c201f000b0e7f89 */ /* 0x000e2200000e0000 */
[----:B------:R-:W-:Y:S01]  /*0650*/  ISETP.LT.AND P0, PT, R8, 0x8, !P0 ;  /* 0x000000080800780c */ /* 0x000fe20004701270 */
[----:B0-----:R-:W-:-:S12]  /*0660*/  FADD R14, R11, R14 ;  /* 0x0000000e0b0e7221 */ /* 0x001fd80000000000 */
[----:B------:R-:W-:Y:S01]  /*0670*/  @P0 STS [R9+UR4], R14 ;  /* 0x0000000e09000988 */ /* 0x000fe20008000804 */
[----:B------:R-:W-:Y:S06]  /*0680*/  BAR.SYNC.DEFER_BLOCKING 0x0 ;  /* 0x0000000000007b1d */ /* 0x000fec0000010000 */
[----:B------:R-:W0:Y:S02]  /*0690*/  LDS R13, [UR4] ;  /* 0x00000004ff0d7984 */ /* 0x000e240008000800 */
[----:B0-----:R-:W-:-:S04]  /*06a0*/  FADD R16, RZ, R13 ;  /* 0x0000000dff107221 */ /* 0x001fc80000000000 */
[C---:B------:R-:W-:Y:S01]  /*06b0*/  FFMA R7, R16.reuse, -0.001302083372138440609, R7 ;  /* 0xbaaaaaab10077823 */ /* 0x040fe20000000007 */
[----:B------:R-:W-:-:S03]  /*06c0*/  FFMA R4, R16, -0.001302083372138440609, R4 ;  /* 0xbaaaaaab10047823 */ /* 0x000fc60000000004 */
[----:B------:R-:W-:Y:S01]  /*06d0*/  FMUL R13, R7, R7 ;  /* 0x00000007070d7220 */ /* 0x000fe20000400000 */
[----:B------:R-:W-:-:S03]  /*06e0*/  FFMA R11, R16, -0.001302083372138440609, R5 ;  /* 0xbaaaaaab100b7823 */ /* 0x000fc60000000005 */
[----:B------:R-:W-:Y:S01]  /*06f0*/  FFMA R18, R4, R4, R13 ;  /* 0x0000000404127223 */ /* 0x000fe2000000000d */
[----:B------:R-:W-:-:S03]  /*0700*/  FFMA R12, R16, -0.001302083372138440609, R6 ;  /* 0xbaaaaaab100c7823 */ /* 0x000fc60000000006 */
[----:B------:R-:W-:-:S04]  /*0710*/  FFMA R5, R11, R11, R18 ;  /* 0x0000000b0b057223 */ /* 0x000fc80000000012 */
[----:B------:R-:W-:-:S05]  /*0720*/  FFMA R5, R12, R12, R5 ;  /* 0x0000000c0c057223 */ /* 0x000fca0000000005 */
[----:B------:R-:W-:-:S05]  /*0730*/  FSEL R5, R5, RZ, !P1 ;  /* 0x000000ff05057208 */ /* 0x000fca0004800000 */
[----:B------:R-:W0:Y:S02]  /*0740*/  SHFL.BFLY PT, R6, R5, 0x10, 0x1f ;  /* 0x0e001f0005067f89 */ /* 0x000e2400000e0000 */
[----:B0-----:R-:W-:-:S05]  /*0750*/  FADD R6, R5, R6 ;  /* 0x0000000605067221 */ /* 0x001fca0000000000 */
[----:B------:R-:W0:Y:S02]  /*0760*/  SHFL.BFLY PT, R13, R6, 0x8, 0x1f ;  /* 0x0d001f00060d7f89 */ /* 0x000e2400000e0000 */
[----:B0-----:R-:W-:-:S05]  /*0770*/  FADD R13, R6, R13 ;  /* 0x0000000d060d7221 */ /* 0x001fca0000000000 */
[----:B------:R-:W0:Y:S02]  /*0780*/  SHFL.BFLY PT, R14, R13, 0x4, 0x1f ;  /* 0x0c801f000d0e7f89 */ /* 0x000e2400000e0000 */
[----:B0-----:R-:W-:-:S05]  /*0790*/  FADD R14, R13, R14 ;  /* 0x0000000e0d0e7221 */ /* 0x001fca0000000000 */
[----:B------:R-:W0:Y:S02]  /*07a0*/  SHFL.BFLY PT, R15, R14, 0x2, 0x1f ;  /* 0x0c401f000e0f7f89 */ /* 0x000e2400000e0000 */
[----:B0-----:R-:W-:-:S05]  /*07b0*/  FADD R15, R14, R15 ;  /* 0x0000000f0e0f7221 */ /* 0x001fca0000000000 */
[----:B------:R-:W0:Y:S02]  /*07c0*/  SHFL.BFLY PT, R16, R15, 0x1, 0x1f ;  /* 0x0c201f000f107f89 */ /* 0x000e2400000e0000 */
[----:B0-----:R-:W-:Y:S01]  /*07d0*/  FADD R17, R15, R16 ;  /* 0x000000100f117221 */ /* 0x001fe20000000000 */
[----:B------:R-:W-:Y:S08]  /*07e0*/  BAR.SYNC.DEFER_BLOCKING 0x0 ;  /* 0x0000000000007b1d */ /* 0x000ff00000010000 */
[----:B------:R-:W0:Y:S01]  /*07f0*/  LDC.64 R14, c[0x0][0x238] ;  /* 0x00008e00ff0e7b82 */ /* 0x000e220000000a00 */
[----:B------:R-:W-:Y:S07]  /*0800*/  @!P2 STS [R10+UR4], R17 ;  /* 0x000000110a00a988 */ /* 0x000fee0008000804 */
[----:B------:R-:W-:Y:S06]  /*0810*/  BAR.SYNC.DEFER_BLOCKING 0x0 ;  /* 0x0000000000007b1d */ /* 0x000fec0000010000 */
[----:B------:R-:W1:Y:S04]  /*0820*/  @!P3 LDS R0, [R9+UR4] ;  /* 0x000000040900b984 */ /* 0x000e680008000800 */
[----:B-1----:R-:W1:Y:S02]  /*0830*/  SHFL.BFLY PT, R5, R0, 0x4, 0x1f ;  /* 0x0c801f0000057f89 */ /* 0x002e6400000e0000 */
[----:B-1----:R-:W-:-:S05]  /*0840*/  FADD R5, R0, R5 ;  /* 0x0000000500057221 */ /* 0x002fca0000000000 */
[----:B------:R-:W1:Y:S02]  /*0850*/  SHFL.BFLY PT, R6, R5, 0x2, 0x1f ;  /* 0x0c401f0005067f89 */ /* 0x000e6400000e0000 */
[----:B-1----:R-:W-:-:S05]  /*0860*/  FADD R6, R5, R6 ;  /* 0x0000000605067221 */ /* 0x002fca0000000000 */
[----:B------:R-:W1:Y:S02]  /*0870*/  SHFL.BFLY PT, R13, R6, 0x1, 0x1f ;  /* 0x0c201f00060d7f89 */ /* 0x000e6400000e0000 */
[----:B-1----:R-:W-:-:S05]  /*0880*/  FADD R16, R6, R13 ;  /* 0x0000000d06107221 */ /* 0x002fca0000000000 */
[----:B------:R-:W-:Y:S01]  /*0890*/  @P0 STS [R9+UR4], R16 ;  /* 0x0000001009000988 */ /* 0x000fe20008000804 */
[----:B------:R-:W-:Y:S06]  /*08a0*/  BAR.SYNC.DEFER_BLOCKING 0x0 ;  /* 0x0000000000007b1d */ /* 0x000fec0000010000 */
[----:B------:R-:W1:Y:S01]  /*08b0*/  LDS R10, [UR4] ;  /* 0x00000004ff0a7984 */ /* 0x000e620008000800 */
[----:B------:R-:W-:Y:S01]  /*08c0*/  HFMA2.MMA R13, -RZ, RZ, 0.8330078125, -0.052093505859375 ;  /* 0x3aaaaaabff0d7435 */ /* 0x000fe200000001ff */
[----:B------:R-:W-:Y:S01]  /*08d0*/  LOP3.LUT P0, RZ, R8, 0xff, RZ, 0xc0, !PT ;  /* 0x000000ff08ff7812 */ /* 0x000fe2000780c0ff */
[----:B0-----:R-:W-:-:S04]  /*08e0*/  IMAD.WIDE R24, R24, 0x4, R14 ;  /* 0x0000000418187825 */ /* 0x001fc800078e020e */
[----:B-1----:R-:W-:-:S04]  /*08f0*/  FADD R10, RZ, R10 ;  /* 0x0000000aff0a7221 */ /* 0x002fc80000000000 */
[----:B------:R-:W-:-:S06]  /*0900*/  FFMA R10, R10, R13, 9.9999997473787516356e-06 ;  /* 0x3727c5ac0a0a7423 */ /* 0x000fcc000000000d */
[----:B------:R-:W0:Y:S02]  /*0910*/  MUFU.RSQ R10, R10 ;  /* 0x0000000a000a7308 */ /* 0x000e240000001400 */
[-C--:B0-----:R-:W-:Y:S01]  /*0920*/  FMUL R5, R7, R10.reuse ;  /* 0x0000000a07057220 */ /* 0x081fe20000400000 */
[-C--:B------:R-:W-:Y:S01]  /*0930*/  FMUL R4, R4, R10.reuse ;  /* 0x0000000a04047220 */ /* 0x080fe20000400000 */
[-C--:B------:R-:W-:Y:S01]  /*0940*/  FMUL R6, R11, R10.reuse ;  /* 0x0000000a0b067220 */ /* 0x080fe20000400000 */
[----:B------:R-:W-:-:S05]  /*0950*/  FMUL R7, R12, R10 ;  /* 0x0000000a0c077220 */ /* 0x000fca0000400000 */
[----:B------:R0:W-:Y:S02]  /*0960*/  @!P1 STG.E.128 desc[UR6][R2.64], R4 ;  /* 0x0000000402009986 */ /* 0x0001e4000c101d06 */
[----:B0-----:R-:W-:Y:S05]  /*0970*/  @P0 EXIT ;  /* 0x000000000000094d */ /* 0x001fea0003800000 */
[----:B0-----:R-:W-:-:S05]  /*0980*/  FMUL R3, R10, 0.001302083372138440609 ;  /* 0x3aaaaaab0a037820 */ /* 0x001fca0000400000 */
[----:B------:R-:W-:Y:S01]  /*0990*/  STG.E desc[UR6][R24.64], R3 ;  /* 0x0000000318007986 */ /* 0x000fe2000c101906 */
[----:B------:R-:W-:Y:S05]  /*09a0*/  EXIT ;  /* 0x000000000000794d */ /* 0x000fea0003800000 */
.L_x_0:
[----:B------:R-:W-:-:S00]  /*09b0*/  BRA `(.L_x_0) ;  /* 0xfffffffc00fc7947 */ /* 0x000fc0000383ffff */
[----:B------:R-:W-:-:S00]  /*09c0*/  NOP ;  /* 0x0000000000007918 */ /* 0x000fc00000000000 */
        /* <DEDUP_REMOVED lines=11> */
.L_x_1:


//--------------------- .nv.global.init           --------------------------
	.section	.nv.global.init,"aw",@progbits
.nv.global.init:
	.type		_$_str,@object
	.size		_$_str,(.L_0 - _$_str)
_$_str:
        /*0000*/ 	.byte	0x5f, 0x5f, 0x43, 0x55, 0x44, 0x41, 0x5f, 0x46, 0x54, 0x5a, 0x00
.L_0:


//--------------------- .nv.shared.triton_per_fused_add_native_layer_norm_native_layer_norm_backward_18 --------------------------
	.section	.nv.shared.triton_per_fused_add_native_layer_norm_native_layer_norm_backward_18,"aw",@nobits
	.sectionflags	@""
	.align	16
	.zero		1024


//--------------------- .nv.constant0.triton_per_fused_add_native_layer_norm_native_layer_norm_backward_18 --------------------------
	.section	.nv.constant0.triton_per_fused_add_native_layer_norm_native_layer_norm_backward_18,"a",@progbits
	.sectionflags	@""
	.align	4
.nv.constant0.triton_per_fused_add_native_layer_norm_native_layer_norm_backward_18:
	.zero		584
